//
// Generated by NVIDIA NVVM Compiler
//
// Compiler Build ID: CL-36424714
// Cuda compilation tools, release 13.0, V13.0.88
// Based on NVVM 20.0.0
//

.version 9.0
.target sm_100
.address_size 64

	// .globl	_Z8generatejPj

.visible .entry _Z8generatejPj(
	.param .u32 _Z8generatejPj_param_0,
	.param .u64 .ptr .align 1 _Z8generatejPj_param_1
)
{
	.reg .pred 	%p<3>;
	.reg .b32 	%r<13>;
	.reg .b64 	%rd<5>;

	ld.param.u32 	%r7, [_Z8generatejPj_param_0];
	ld.param.u64 	%rd2, [_Z8generatejPj_param_1];
	mov.u32 	%r1, %ntid.x;
	mov.u32 	%r8, %ctaid.x;
	mov.u32 	%r9, %tid.x;
	mad.lo.s32 	%r12, %r1, %r8, %r9;
	add.s32 	%r3, %r7, -1;
	setp.ge.u32 	%p1, %r12, %r3;
	@%p1 bra 	$L__BB0_3;
	mov.u32 	%r10, %nctaid.x;
	mul.lo.s32 	%r4, %r1, %r10;
	cvta.to.global.u64 	%rd1, %rd2;
$L__BB0_2:
	add.s32 	%r11, %r12, 2;
	mul.wide.s32 	%rd3, %r12, 4;
	add.s64 	%rd4, %rd1, %rd3;
	st.global.u32 	[%rd4], %r11;
	add.s32 	%r12, %r12, %r4;
	setp.lt.u32 	%p2, %r12, %r3;
	@%p2 bra 	$L__BB0_2;
$L__BB0_3:
	ret;

}
	// .globl	_Z5shootjjPji
.visible .entry _Z5shootjjPji(
	.param .u32 _Z5shootjjPji_param_0,
	.param .u32 _Z5shootjjPji_param_1,
	.param .u64 .ptr .align 1 _Z5shootjjPji_param_2,
	.param .u32 _Z5shootjjPji_param_3
)
{
	.reg .pred 	%p<5>;
	.reg .b32 	%r<22>;
	.reg .b64 	%rd<5>;

	ld.param.u32 	%r10, [_Z5shootjjPji_param_0];
	ld.param.u32 	%r20, [_Z5shootjjPji_param_1];
	ld.param.u64 	%rd2, [_Z5shootjjPji_param_2];
	ld.param.u32 	%r12, [_Z5shootjjPji_param_3];
	setp.ge.u32 	%p1, %r20, %r12;
	@%p1 bra 	$L__BB1_6;
	mov.u32 	%r13, %ntid.x;
	mov.u32 	%r14, %tid.x;
	mov.u32 	%r15, %ctaid.x;
	mad.lo.s32 	%r16, %r13, %r15, %r14;
	add.s32 	%r1, %r16, 1;
	add.s32 	%r2, %r10, -1;
	mov.u32 	%r17, %nctaid.x;
	mad.lo.s32 	%r3, %r13, %r17, 1;
	cvta.to.global.u64 	%rd1, %rd2;
$L__BB1_2:
	mad.lo.s32 	%r18, %r1, %r20, %r20;
	add.s32 	%r21, %r18, -2;
	setp.ge.u32 	%p2, %r21, %r2;
	@%p2 bra 	$L__BB1_5;
	mul.lo.s32 	%r6, %r3, %r20;
$L__BB1_4:
	mul.wide.s32 	%rd3, %r21, 4;
	add.s64 	%rd4, %rd1, %rd3;
	mov.b32 	%r19, 0;
	st.global.u32 	[%rd4], %r19;
	add.s32 	%r21, %r6, %r21;
	setp.lt.u32 	%p3, %r21, %r2;
	@%p3 bra 	$L__BB1_4;
$L__BB1_5:
	add.s32 	%r20, %r20, 1;
	setp.ne.s32 	%p4, %r20, %r12;
	@%p4 bra 	$L__BB1_2;
$L__BB1_6:
	ret;

}


// ===== COMPILED SASS (sm_100) =====

	.target	sm_100

	.elftype	@"ET_EXEC"


//--------------------- .note.nv.tkinfo           --------------------------
	.section	.note.nv.tkinfo,"",@"SHT_NOTE"
	.sectionflags	@"SHF_NOTE_NV_TKINFO"
	.tkinfo
        /*0018*/ 	.word	0x00000002
        /*0030*/ 	.string	""
        /*0030*/ 	.string	"ptxas"
        /*0030*/ 	.string	"Cuda compilation tools, release 13.0, V13.0.88"
        /*0030*/ 	.string	"Build cuda_13.0.r13.0/compiler.36424714_0"
        /*0030*/ 	.string	"-arch sm_100 -m 64 "



//--------------------- .note.nv.cuinfo           --------------------------
	.section	.note.nv.cuinfo,"",@"SHT_NOTE"
	.sectionflags	@"SHF_NOTE_NV_CUINFO"
        /*0018*/ 	.short	0x0002
        /*001a*/ 	.short	0x0064
        /*001c*/ 	.short	0x0082
	.zero		2


//--------------------- .nv.info                  --------------------------
	.section	.nv.info,"",@"SHT_CUDA_INFO"
	.align	4


	//----- nvinfo : EIATTR_REGCOUNT
	.align		4
        /*0000*/ 	.byte	0x04, 0x2f
        /*0002*/ 	.short	(.L_1 - .L_0)
	.align		4
.L_0:
        /*0004*/ 	.word	index@(_Z8generatejPj)
        /*0008*/ 	.word	0x0000000a


	//----- nvinfo : EIATTR_FRAME_SIZE
	.align		4
.L_1:
        /*000c*/ 	.byte	0x04, 0x11
        /*000e*/ 	.short	(.L_3 - .L_2)
	.align		4
.L_2:
        /*0010*/ 	.word	index@(_Z8generatejPj)
        /*0014*/ 	.word	0x00000000


	//----- nvinfo : EIATTR_REGCOUNT
	.align		4
.L_3:
        /*0018*/ 	.byte	0x04, 0x2f
        /*001a*/ 	.short	(.L_5 - .L_4)
	.align		4
.L_4:
        /*001c*/ 	.word	index@(_Z5shootjjPji)
        /*0020*/ 	.word	0x0000000c


	//----- nvinfo : EIATTR_FRAME_SIZE
	.align		4
.L_5:
        /*0024*/ 	.byte	0x04, 0x11
        /*0026*/ 	.short	(.L_7 - .L_6)
	.align		4
.L_6:
        /*0028*/ 	.word	index@(_Z5shootjjPji)
        /*002c*/ 	.word	0x00000000


	//----- nvinfo : EIATTR_MIN_STACK_SIZE
	.align		4
.L_7:
        /*0030*/ 	.byte	0x04, 0x12
        /*0032*/ 	.short	(.L_9 - .L_8)
	.align		4
.L_8:
        /*0034*/ 	.word	index@(_Z5shootjjPji)
        /*0038*/ 	.word	0x00000000


	//----- nvinfo : EIATTR_MIN_STACK_SIZE
	.align		4
.L_9:
        /*003c*/ 	.byte	0x04, 0x12
        /*003e*/ 	.short	(.L_11 - .L_10)
	.align		4
.L_10:
        /*0040*/ 	.word	index@(_Z8generatejPj)
        /*0044*/ 	.word	0x00000000
.L_11:


//--------------------- .nv.compat                --------------------------
	.section	.nv.compat,"",@"SHT_CUDA_COMPAT_INFO"
	.align	4
        /*0000*/ 	.byte	0x02, 0x09, 0x00, 0x00, 0x02, 0x02, 0x01, 0x00, 0x02, 0x05, 0x05, 0x00, 0x03, 0x07, 0x01, 0x01
        /*0010*/ 	.byte	0x02, 0x03, 0x00, 0x00, 0x02, 0x06, 0x01, 0x00, 0x04, 0x0b, 0x08, 0x00, 0x09, 0x00, 0x00, 0x00
        /*0020*/ 	.byte	0x00, 0x00, 0x00, 0x00


//--------------------- .nv.info._Z5shootjjPji    --------------------------
	.section	.nv.info._Z5shootjjPji,"",@"SHT_CUDA_INFO"
	.sectionflags	@""
	.align	4


	//----- nvinfo : EIATTR_CUDA_API_VERSION
	.align		4
        /*0000*/ 	.byte	0x04, 0x37
        /*0002*/ 	.short	(.L_13 - .L_12)
.L_12:
        /*0004*/ 	.word	0x00000082


	//----- nvinfo : EIATTR_KPARAM_INFO
	.align		4
.L_13:
        /*0008*/ 	.byte	0x04, 0x17
        /*000a*/ 	.short	(.L_15 - .L_14)
.L_14:
        /*000c*/ 	.word	0x00000000
        /*0010*/ 	.short	0x0003
        /*0012*/ 	.short	0x0010
        /*0014*/ 	.byte	0x00, 0xf0, 0x11, 0x00


	//----- nvinfo : EIATTR_KPARAM_INFO
	.align		4
.L_15:
        /*0018*/ 	.byte	0x04, 0x17
        /*001a*/ 	.short	(.L_17 - .L_16)
.L_16:
        /*001c*/ 	.word	0x00000000
        /*0020*/ 	.short	0x0002
        /*0022*/ 	.short	0x0008
        /*0024*/ 	.byte	0x00, 0xf5, 0x21, 0x00


	//----- nvinfo : EIATTR_KPARAM_INFO
	.align		4
.L_17:
        /*0028*/ 	.byte	0x04, 0x17
        /*002a*/ 	.short	(.L_19 - .L_18)
.L_18:
        /*002c*/ 	.word	0x00000000
        /*0030*/ 	.short	0x0001
        /*0032*/ 	.short	0x0004
        /*0034*/ 	.byte	0x00, 0xf0, 0x11, 0x00


	//----- nvinfo : EIATTR_KPARAM_INFO
	.align		4
.L_19:
        /*0038*/ 	.byte	0x04, 0x17
        /*003a*/ 	.short	(.L_21 - .L_20)
.L_20:
        /*003c*/ 	.word	0x00000000
        /*0040*/ 	.short	0x0000
        /*0042*/ 	.short	0x0000
        /*0044*/ 	.byte	0x00, 0xf0, 0x11, 0x00


	//----- nvinfo : EIATTR_SPARSE_MMA_MASK
	.align		4
.L_21:
        /*0048*/ 	.byte	0x03, 0x50
        /*004a*/ 	.short	0x0000


	//----- nvinfo : EIATTR_MAXREG_COUNT
	.align		4
        /*004c*/ 	.byte	0x03, 0x1b
        /*004e*/ 	.short	0x00ff


	//----- nvinfo : EIATTR_MERCURY_ISA_VERSION
	.align		4
        /*0050*/ 	.byte	0x03, 0x5f
        /*0052*/ 	.short	0x0101


	//----- nvinfo : EIATTR_VRC_CTA_INIT_COUNT
	.align		4
        /*0054*/ 	.byte	0x02, 0x4a
	.zero		1
	.zero		1


	//----- nvinfo : EIATTR_EXIT_INSTR_OFFSETS
	.align		4
        /*0058*/ 	.byte	0x04, 0x1c
        /*005a*/ 	.short	(.L_23 - .L_22)


	//   ....[0]....
.L_22:
        /*005c*/ 	.word	0x00000040


	//   ....[1]....
        /*0060*/ 	.word	0x00000230


	//----- nvinfo : EIATTR_CRS_STACK_SIZE
	.align		4
.L_23:
        /*0064*/ 	.byte	0x04, 0x1e
        /*0066*/ 	.short	(.L_25 - .L_24)
.L_24:
        /*0068*/ 	.word	0x00000000


	//----- nvinfo : EIATTR_CBANK_PARAM_SIZE
	.align		4
.L_25:
        /*006c*/ 	.byte	0x03, 0x19
        /*006e*/ 	.short	0x0014


	//----- nvinfo : EIATTR_PARAM_CBANK
	.align		4
        /*0070*/ 	.byte	0x04, 0x0a
        /*0072*/ 	.short	(.L_27 - .L_26)
	.align		4
.L_26:
        /*0074*/ 	.word	index@(.nv.constant0._Z5shootjjPji)
        /*0078*/ 	.short	0x0380
        /*007a*/ 	.short	0x0014


	//----- nvinfo : EIATTR_SW_WAR
	.align		4
.L_27:
        /*007c*/ 	.byte	0x04, 0x36
        /*007e*/ 	.short	(.L_29 - .L_28)
.L_28:
        /*0080*/ 	.word	0x00000008
.L_29:


//--------------------- .nv.info._Z8generatejPj   --------------------------
	.section	.nv.info._Z8generatejPj,"",@"SHT_CUDA_INFO"
	.sectionflags	@""
	.align	4


	//----- nvinfo : EIATTR_CUDA_API_VERSION
	.align		4
        /*0000*/ 	.byte	0x04, 0x37
        /*0002*/ 	.short	(.L_31 - .L_30)
.L_30:
        /*0004*/ 	.word	0x00000082


	//----- nvinfo : EIATTR_KPARAM_INFO
	.align		4
.L_31:
        /*0008*/ 	.byte	0x04, 0x17
        /*000a*/ 	.short	(.L_33 - .L_32)
.L_32:
        /*000c*/ 	.word	0x00000000
        /*0010*/ 	.short	0x0001
        /*0012*/ 	.short	0x0008
        /*0014*/ 	.byte	0x00, 0xf5, 0x21, 0x00


	//----- nvinfo : EIATTR_KPARAM_INFO
	.align		4
.L_33:
        /*0018*/ 	.byte	0x04, 0x17
        /*001a*/ 	.short	(.L_35 - .L_34)
.L_34:
        /*001c*/ 	.word	0x00000000
        /*0020*/ 	.short	0x0000
        /*0022*/ 	.short	0x0000
        /*0024*/ 	.byte	0x00, 0xf0, 0x11, 0x00


	//----- nvinfo : EIATTR_SPARSE_MMA_MASK
	.align		4
.L_35:
        /*0028*/ 	.byte	0x03, 0x50
        /*002a*/ 	.short	0x0000


	//----- nvinfo : EIATTR_MAXREG_COUNT
	.align		4
        /*002c*/ 	.byte	0x03, 0x1b
        /*002e*/ 	.short	0x00ff


	//----- nvinfo : EIATTR_MERCURY_ISA_VERSION
	.align		4
        /*0030*/ 	.byte	0x03, 0x5f
        /*0032*/ 	.short	0x0101


	//----- nvinfo : EIATTR_VRC_CTA_INIT_COUNT
	.align		4
        /*0034*/ 	.byte	0x02, 0x4a
	.zero		1
	.zero		1


	//----- nvinfo : EIATTR_EXIT_INSTR_OFFSETS
	.align		4
        /*0038*/ 	.byte	0x04, 0x1c
        /*003a*/ 	.short	(.L_37 - .L_36)


	//   ....[0]....
.L_36:
        /*003c*/ 	.word	0x00000080


	//   ....[1]....
        /*0040*/ 	.word	0x00000130


	//----- nvinfo : EIATTR_CRS_STACK_SIZE
	.align		4
.L_37:
        /*0044*/ 	.byte	0x04, 0x1e
        /*0046*/ 	.short	(.L_39 - .L_38)
.L_38:
        /*0048*/ 	.word	0x00000000


	//----- nvinfo : EIATTR_CBANK_PARAM_SIZE
	.align		4
.L_39:
        /*004c*/ 	.byte	0x03, 0x19
        /*004e*/ 	.short	0x0010


	//----- nvinfo : EIATTR_PARAM_CBANK
	.align		4
        /*0050*/ 	.byte	0x04, 0x0a
        /*0052*/ 	.short	(.L_41 - .L_40)
	.align		4
.L_40:
        /*0054*/ 	.word	index@(.nv.constant0._Z8generatejPj)
        /*0058*/ 	.short	0x0380
        /*005a*/ 	.short	0x0010


	//----- nvinfo : EIATTR_SW_WAR
	.align		4
.L_41:
        /*005c*/ 	.byte	0x04, 0x36
        /*005e*/ 	.short	(.L_43 - .L_42)
.L_42:
        /*0060*/ 	.word	0x00000008
.L_43:


//--------------------- .nv.callgraph             --------------------------
	.section	.nv.callgraph,"",@"SHT_CUDA_CALLGRAPH"
	.align	4
	.sectionentsize	8
	.align		4
        /*0000*/ 	.word	0x00000000
	.align		4
        /*0004*/ 	.word	0xffffffff
	.align		4
        /*0008*/ 	.word	0x00000000
	.align		4
        /*000c*/ 	.word	0xfffffffe
	.align		4
        /*0010*/ 	.word	0x00000000
	.align		4
        /*0014*/ 	.word	0xfffffffd
	.align		4
        /*0018*/ 	.word	0x00000000
	.align		4
        /*001c*/ 	.word	0xfffffffc


//--------------------- .text._Z5shootjjPji       --------------------------
	.section	.text._Z5shootjjPji,"ax",@progbits
	.align	128
        .global         _Z5shootjjPji
        .type           _Z5shootjjPji,@function
        .size           _Z5shootjjPji,(.L_x_7 - _Z5shootjjPji)
        .other          _Z5shootjjPji,@"STO_CUDA_ENTRY STV_DEFAULT"
_Z5shootjjPji:
.text._Z5shootjjPji:
[----:B------:R-:W-:Y:S08]  /*0000*/  LDC R1, c[0x0][0x37c] ;  /* 0x0000df00ff017b82 */ /* 0x000ff00000000800 */
[----:B------:R-:W0:Y:S01]  /*0010*/  LDC R0, c[0x0][0x390] ;  /* 0x0000e400ff007b82 */ /* 0x000e220000000800 */
[----:B------:R-:W0:Y:S02]  /*0020*/  LDCU UR4, c[0x0][0x384] ;  /* 0x00007080ff0477ac */ /* 0x000e240008000800 */
[----:B0-----:R-:W-:-:S13]  /*0030*/  ISETP.LE.U32.AND P0, PT, R0, UR4, PT ;  /* 0x0000000400007c0c */ /* 0x001fda000bf03070 */
[----:B------:R-:W-:Y:S05]  /*0040*/  @P0 EXIT ;  /* 0x000000000000094d */ /* 0x000fea0003800000 */
[----:B------:R-:W0:Y:S01]  /*0050*/  S2R R2, SR_TID.X ;  /* 0x0000000000027919 */ /* 0x000e220000002100 */
[----:B------:R-:W0:Y:S01]  /*0060*/  LDCU UR5, c[0x0][0x360] ;  /* 0x00006c00ff0577ac */ /* 0x000e220008000800 */
[----:B------:R-:W0:Y:S01]  /*0070*/  S2R R3, SR_CTAID.X ;  /* 0x0000000000037919 */ /* 0x000e220000002500 */
[----:B------:R-:W1:Y:S01]  /*0080*/  LDCU UR7, c[0x0][0x384] ;  /* 0x00007080ff0777ac */ /* 0x000e620008000800 */
[----:B------:R-:W2:Y:S01]  /*0090*/  LDCU UR4, c[0x0][0x380] ;  /* 0x00007000ff0477ac */ /* 0x000ea20008000800 */
[----:B------:R-:W3:Y:S01]  /*00a0*/  LDCU UR6, c[0x0][0x370] ;  /* 0x00006e00ff0677ac */ /* 0x000ee20008000800 */
[----:B------:R-:W4:Y:S01]  /*00b0*/  LDCU.64 UR8, c[0x0][0x358] ;  /* 0x00006b00ff0877ac */ /* 0x000f220008000a00 */
[----:B-1----:R-:W-:Y:S01]  /*00c0*/  IMAD.U32 R0, RZ, RZ, UR7 ;  /* 0x00000007ff007e24 */ /* 0x002fe2000f8e00ff */
[----:B--2---:R-:W-:Y:S01]  /*00d0*/  UIADD3 UR4, UPT, UPT, UR4, -0x1, URZ ;  /* 0xffffffff04047890 */ /* 0x004fe2000fffe0ff */
[----:B0-----:R-:W-:Y:S01]  /*00e0*/  IMAD R2, R3, UR5, R2 ;  /* 0x0000000503027c24 */ /* 0x001fe2000f8e0202 */
[----:B---3--:R-:W-:-:S03]  /*00f0*/  UIMAD UR5, UR5, UR6, 0x1 ;  /* 0x00000001050574a4 */ /* 0x008fc6000f8e0206 */
[----:B----4-:R-:W-:-:S09]  /*0100*/  VIADD R7, R2, 0x1 ;  /* 0x0000000102077836 */ /* 0x010fd20000000000 */
.L_x_3:
[----:B------:R-:W-:Y:S01]  /*0110*/  IMAD R2, R7, R0, R0 ;  /* 0x0000000007027224 */ /* 0x000fe200078e0200 */
[----:B------:R-:W-:Y:S04]  /*0120*/  BSSY.RECONVERGENT B0, `(.L_x_0) ;  /* 0x000000c000007945 */ /* 0x000fe80003800200 */
[----:B------:R-:W-:-:S04]  /*0130*/  IADD3 R2, PT, PT, R2, -0x2, RZ ;  /* 0xfffffffe02027810 */ /* 0x000fc80007ffe0ff */
[----:B------:R-:W-:-:S13]  /*0140*/  ISETP.GE.U32.AND P0, PT, R2, UR4, PT ;  /* 0x0000000402007c0c */ /* 0x000fda000bf06070 */
[----:B------:R-:W-:Y:S05]  /*0150*/  @P0 BRA `(.L_x_1) ;  /* 0x0000000000200947 */ /* 0x000fea0003800000 */
[----:B------:R-:W0:Y:S01]  /*0160*/  LDC.64 R4, c[0x0][0x388] ;  /* 0x0000e200ff047b82 */ /* 0x000e220000000a00 */
[----:B------:R-:W-:Y:S02]  /*0170*/  IMAD.MOV.U32 R9, RZ, RZ, R2 ;  /* 0x000000ffff097224 */ /* 0x000fe400078e0002 */
[----:B------:R-:W-:-:S07]  /*0180*/  IMAD R6, R0, UR5, RZ ;  /* 0x0000000500067c24 */ /* 0x000fce000f8e02ff */
.L_x_2:
[----:B0-----:R-:W-:Y:S01]  /*0190*/  IMAD.WIDE R2, R9, 0x4, R4 ;  /* 0x0000000409027825 */ /* 0x001fe200078e0204 */
[----:B------:R-:W-:-:S04]  /*01a0*/  IADD3 R9, PT, PT, R6, R9, RZ ;  /* 0x0000000906097210 */ /* 0x000fc80007ffe0ff */
[----:B------:R1:W-:Y:S01]  /*01b0*/  STG.E desc[UR8][R2.64], RZ ;  /* 0x000000ff02007986 */ /* 0x0003e2000c101908 */
[----:B------:R-:W-:-:S13]  /*01c0*/  ISETP.GE.U32.AND P0, PT, R9, UR4, PT ;  /* 0x0000000409007c0c */ /* 0x000fda000bf06070 */
[----:B-1----:R-:W-:Y:S05]  /*01d0*/  @!P0 BRA `(.L_x_2) ;  /* 0xfffffffc00ec8947 */ /* 0x002fea000383ffff */
.L_x_1:
[----:B------:R-:W-:Y:S05]  /*01e0*/  BSYNC.RECONVERGENT B0 ;  /* 0x0000000000007941 */ /* 0x000fea0003800200 */
.L_x_0:
[----:B------:R-:W0:Y:S01]  /*01f0*/  LDCU UR6, c[0x0][0x390] ;  /* 0x00007200ff0677ac */ /* 0x000e220008000800 */
[----:B------:R-:W-:-:S04]  /*0200*/  IADD3 R0, PT, PT, R0, 0x1, RZ ;  /* 0x0000000100007810 */ /* 0x000fc80007ffe0ff */
[----:B0-----:R-:W-:-:S13]  /*0210*/  ISETP.NE.AND P0, PT, R0, UR6, PT ;  /* 0x0000000600007c0c */ /* 0x001fda000bf05270 */
[----:B------:R-:W-:Y:S05]  /*0220*/  @P0 BRA `(.L_x_3) ;  /* 0xfffffffc00b80947 */ /* 0x000fea000383ffff */
[----:B------:R-:W-:Y:S05]  /*0230*/  EXIT ;  /* 0x000000000000794d */ /* 0x000fea0003800000 */
.L_x_4:
[----:B------:R-:W-:-:S00]  /*0240*/  BRA `(.L_x_4) ;  /* 0xfffffffc00fc7947 */ /* 0x000fc0000383ffff */
[----:B------:R-:W-:-:S00]  /*0250*/  NOP ;  /* 0x0000000000007918 */ /* 0x000fc00000000000 */
        /* <DEDUP_REMOVED lines=10> */
.L_x_7:


//--------------------- .text._Z8generatejPj      --------------------------
	.section	.text._Z8generatejPj,"ax",@progbits
	.align	128
        .global         _Z8generatejPj
        .type           _Z8generatejPj,@function
        .size           _Z8generatejPj,(.L_x_8 - _Z8generatejPj)
        .other          _Z8generatejPj,@"STO_CUDA_ENTRY STV_DEFAULT"
_Z8generatejPj:
.text._Z8generatejPj:
[----:B------:R-:W-:Y:S01]  /*0000*/  LDC R1, c[0x0][0x37c] ;  /* 0x0000df00ff017b82 */ /* 0x000fe20000000800 */
[----:B------:R-:W0:Y:S01]  /*0010*/  S2R R0, SR_CTAID.X ;  /* 0x0000000000007919 */ /* 0x000e220000002500 */
[----:B------:R-:W1:Y:S01]  /*0020*/  LDCU UR4, c[0x0][0x380] ;  /* 0x00007000ff0477ac */ /* 0x000e620008000800 */
[----:B------:R-:W0:Y:S01]  /*0030*/  S2R R3, SR_TID.X ;  /* 0x0000000000037919 */ /* 0x000e220000002100 */
[----:B------:R-:W0:Y:S01]  /*0040*/  LDCU UR5, c[0x0][0x360] ;  /* 0x00006c00ff0577ac */ /* 0x000e220008000800 */
[----:B-1----:R-:W-:Y:S01]  /*0050*/  UIADD3 UR4, UPT, UPT, UR4, -0x1, URZ ;  /* 0xffffffff04047890 */ /* 0x002fe2000fffe0ff */
[----:B0-----:R-:W-:-:S05]  /*0060*/  IMAD R0, R0, UR5, R3 ;  /* 0x0000000500007c24 */ /* 0x001fca000f8e0203 */
[----:B------:R-:W-:-:S13]  /*0070*/  ISETP.GE.U32.AND P0, PT, R0, UR4, PT ;  /* 0x0000000400007c0c */ /* 0x000fda000bf06070 */
[----:B------:R-:W-:Y:S05]  /*0080*/  @P0 EXIT ;  /* 0x000000000000094d */ /* 0x000fea0003800000 */
[----:B------:R-:W0:Y:S01]  /*0090*/  LDC.64 R4, c[0x0][0x388] ;  /* 0x0000e200ff047b82 */ /* 0x000e220000000a00 */
[----:B------:R-:W1:Y:S01]  /*00a0*/  LDCU UR6, c[0x0][0x370] ;  /* 0x00006e00ff0677ac */ /* 0x000e620008000800 */
[----:B------:R-:W2:Y:S01]  /*00b0*/  LDCU.64 UR8, c[0x0][0x358] ;  /* 0x00006b00ff0877ac */ /* 0x000ea20008000a00 */
[----:B-1----:R-:W-:-:S12]  /*00c0*/  UIMAD UR5, UR5, UR6, URZ ;  /* 0x00000006050572a4 */ /* 0x002fd8000f8e02ff */
.L_x_5:
[C---:B------:R-:W-:Y:S01]  /*00d0*/  IADD3 R7, PT, PT, R0.reuse, 0x2, RZ ;  /* 0x0000000200077810 */ /* 0x040fe20007ffe0ff */
[C---:B0-----:R-:W-:Y:S01]  /*00e0*/  IMAD.WIDE R2, R0.reuse, 0x4, R4 ;  /* 0x0000000400027825 */ /* 0x041fe200078e0204 */
[----:B------:R-:W-:-:S04]  /*00f0*/  IADD3 R0, PT, PT, R0, UR5, RZ ;  /* 0x0000000500007c10 */ /* 0x000fc8000fffe0ff */
[----:B--2---:R1:W-:Y:S01]  /*0100*/  STG.E desc[UR8][R2.64], R7 ;  /* 0x0000000702007986 */ /* 0x0043e2000c101908 */
[----:B------:R-:W-:-:S13]  /*0110*/  ISETP.GE.U32.AND P0, PT, R0, UR4, PT ;  /* 0x0000000400007c0c */ /* 0x000fda000bf06070 */
[----:B-1----:R-:W-:Y:S05]  /*0120*/  @!P0 BRA `(.L_x_5) ;  /* 0xfffffffc00e88947 */ /* 0x002fea000383ffff */
[----:B------:R-:W-:Y:S05]  /*0130*/  EXIT ;  /* 0x000000000000794d */ /* 0x000fea0003800000 */
.L_x_6:
        /* <DEDUP_REMOVED lines=12> */
.L_x_8:


//--------------------- .nv.shared.reserved.0     --------------------------
	.section	.nv.shared.reserved.0,"aw",@nobits
	.weak		__nv_reservedSMEM_offset_0_alias
	.size		__nv_reservedSMEM_offset_0_alias, 0, 64
	.other		__nv_reservedSMEM_offset_0_alias,@"STO_CUDA_RESERVED_SHARED STV_DEFAULT"
__nv_reservedSMEM_offset_0_alias:
	.zero		0
	.zero		64


//--------------------- .nv.constant0._Z5shootjjPji --------------------------
	.section	.nv.constant0._Z5shootjjPji,"a",@progbits
	.sectionflags	@""
	.align	4
.nv.constant0._Z5shootjjPji:
	.zero		916


//--------------------- .nv.constant0._Z8generatejPj --------------------------
	.section	.nv.constant0._Z8generatejPj,"a",@progbits
	.sectionflags	@""
	.align	4
.nv.constant0._Z8generatejPj:
	.zero		912


//--------------------- SYMBOLS --------------------------

	.type		.nv.reservedSmem.offset0,@object
	.size		.nv.reservedSmem.offset0,0x4
